//
// Generated by NVIDIA NVVM Compiler
//
// Compiler Build ID: CL-36424714
// Cuda compilation tools, release 13.0, V13.0.88
// Based on NVVM 20.0.0
//

.version 9.0
.target sm_100
.address_size 64

	// .globl	_Z17convolutionKernelPfS_S_i

.visible .entry _Z17convolutionKernelPfS_S_i(
	.param .u64 .ptr .align 1 _Z17convolutionKernelPfS_S_i_param_0,
	.param .u64 .ptr .align 1 _Z17convolutionKernelPfS_S_i_param_1,
	.param .u64 .ptr .align 1 _Z17convolutionKernelPfS_S_i_param_2,
	.param .u32 _Z17convolutionKernelPfS_S_i_param_3
)
{
	.reg .pred 	%p<10>;
	.reg .b32 	%r<8>;
	.reg .b32 	%f<17>;
	.reg .b64 	%rd<15>;

	ld.param.u64 	%rd4, [_Z17convolutionKernelPfS_S_i_param_0];
	ld.param.u64 	%rd5, [_Z17convolutionKernelPfS_S_i_param_1];
	ld.param.u64 	%rd3, [_Z17convolutionKernelPfS_S_i_param_2];
	ld.param.u32 	%r3, [_Z17convolutionKernelPfS_S_i_param_3];
	cvta.to.global.u64 	%rd1, %rd5;
	cvta.to.global.u64 	%rd2, %rd4;
	mov.u32 	%r4, %ctaid.x;
	mov.u32 	%r5, %ntid.x;
	mov.u32 	%r6, %tid.x;
	mad.lo.s32 	%r1, %r4, %r5, %r6;
	setp.lt.s32 	%p1, %r1, 1;
	setp.gt.s32 	%p2, %r1, %r3;
	mov.f32 	%f15, 0f00000000;
	or.pred  	%p3, %p1, %p2;
	@%p3 bra 	$L__BB0_2;
	add.s32 	%r7, %r1, -1;
	mul.wide.u32 	%rd6, %r7, 4;
	add.s64 	%rd7, %rd2, %rd6;
	ld.global.f32 	%f8, [%rd7];
	ld.global.f32 	%f9, [%rd1];
	fma.rn.f32 	%f15, %f8, %f9, 0f00000000;
$L__BB0_2:
	setp.lt.s32 	%p4, %r1, 0;
	setp.ge.s32 	%p5, %r1, %r3;
	or.pred  	%p6, %p4, %p5;
	@%p6 bra 	$L__BB0_4;
	mul.wide.u32 	%rd8, %r1, 4;
	add.s64 	%rd9, %rd2, %rd8;
	ld.global.f32 	%f10, [%rd9];
	ld.global.f32 	%f11, [%rd1+4];
	fma.rn.f32 	%f15, %f10, %f11, %f15;
$L__BB0_4:
	add.s32 	%r2, %r1, 1;
	setp.lt.s32 	%p7, %r1, -1;
	setp.ge.s32 	%p8, %r2, %r3;
	or.pred  	%p9, %p7, %p8;
	@%p9 bra 	$L__BB0_6;
	mul.wide.u32 	%rd10, %r2, 4;
	add.s64 	%rd11, %rd2, %rd10;
	ld.global.f32 	%f12, [%rd11];
	ld.global.f32 	%f13, [%rd1+8];
	fma.rn.f32 	%f15, %f12, %f13, %f15;
$L__BB0_6:
	cvta.to.global.u64 	%rd12, %rd3;
	mul.wide.s32 	%rd13, %r1, 4;
	add.s64 	%rd14, %rd12, %rd13;
	st.global.f32 	[%rd14], %f15;
	ret;

}


// ===== COMPILED SASS (sm_100) =====

	.target	sm_100

	.elftype	@"ET_EXEC"


//--------------------- .note.nv.tkinfo           --------------------------
	.section	.note.nv.tkinfo,"",@"SHT_NOTE"
	.sectionflags	@"SHF_NOTE_NV_TKINFO"
	.tkinfo
        /*0018*/ 	.word	0x00000002
        /*0030*/ 	.string	""
        /*0030*/ 	.string	"ptxas"
        /*0030*/ 	.string	"Cuda compilation tools, release 13.0, V13.0.88"
        /*0030*/ 	.string	"Build cuda_13.0.r13.0/compiler.36424714_0"
        /*0030*/ 	.string	"-arch sm_100 -m 64 "



//--------------------- .note.nv.cuinfo           --------------------------
	.section	.note.nv.cuinfo,"",@"SHT_NOTE"
	.sectionflags	@"SHF_NOTE_NV_CUINFO"
        /*0018*/ 	.short	0x0002
        /*001a*/ 	.short	0x0064
        /*001c*/ 	.short	0x0082
	.zero		2


//--------------------- .nv.info                  --------------------------
	.section	.nv.info,"",@"SHT_CUDA_INFO"
	.align	4


	//----- nvinfo : EIATTR_REGCOUNT
	.align		4
        /*0000*/ 	.byte	0x04, 0x2f
        /*0002*/ 	.short	(.L_1 - .L_0)
	.align		4
.L_0:
        /*0004*/ 	.word	index@(_Z17convolutionKernelPfS_S_i)
        /*0008*/ 	.word	0x00000016


	//----- nvinfo : EIATTR_FRAME_SIZE
	.align		4
.L_1:
        /*000c*/ 	.byte	0x04, 0x11
        /*000e*/ 	.short	(.L_3 - .L_2)
	.align		4
.L_2:
        /*0010*/ 	.word	index@(_Z17convolutionKernelPfS_S_i)
        /*0014*/ 	.word	0x00000000


	//----- nvinfo : EIATTR_MIN_STACK_SIZE
	.align		4
.L_3:
        /*0018*/ 	.byte	0x04, 0x12
        /*001a*/ 	.short	(.L_5 - .L_4)
	.align		4
.L_4:
        /*001c*/ 	.word	index@(_Z17convolutionKernelPfS_S_i)
        /*0020*/ 	.word	0x00000000
.L_5:


//--------------------- .nv.compat                --------------------------
	.section	.nv.compat,"",@"SHT_CUDA_COMPAT_INFO"
	.align	4
        /*0000*/ 	.byte	0x02, 0x09, 0x00, 0x00, 0x02, 0x02, 0x01, 0x00, 0x02, 0x05, 0x05, 0x00, 0x03, 0x07, 0x01, 0x01
        /*0010*/ 	.byte	0x02, 0x03, 0x00, 0x00, 0x02, 0x06, 0x01, 0x00, 0x04, 0x0b, 0x08, 0x00, 0x09, 0x00, 0x00, 0x00
        /*0020*/ 	.byte	0x00, 0x00, 0x00, 0x00


//--------------------- .nv.info._Z17convolutionKernelPfS_S_i --------------------------
	.section	.nv.info._Z17convolutionKernelPfS_S_i,"",@"SHT_CUDA_INFO"
	.sectionflags	@""
	.align	4


	//----- nvinfo : EIATTR_CUDA_API_VERSION
	.align		4
        /*0000*/ 	.byte	0x04, 0x37
        /*0002*/ 	.short	(.L_7 - .L_6)
.L_6:
        /*0004*/ 	.word	0x00000082


	//----- nvinfo : EIATTR_KPARAM_INFO
	.align		4
.L_7:
        /*0008*/ 	.byte	0x04, 0x17
        /*000a*/ 	.short	(.L_9 - .L_8)
.L_8:
        /*000c*/ 	.word	0x00000000
        /*0010*/ 	.short	0x0003
        /*0012*/ 	.short	0x0018
        /*0014*/ 	.byte	0x00, 0xf0, 0x11, 0x00


	//----- nvinfo : EIATTR_KPARAM_INFO
	.align		4
.L_9:
        /*0018*/ 	.byte	0x04, 0x17
        /*001a*/ 	.short	(.L_11 - .L_10)
.L_10:
        /*001c*/ 	.word	0x00000000
        /*0020*/ 	.short	0x0002
        /*0022*/ 	.short	0x0010
        /*0024*/ 	.byte	0x00, 0xf5, 0x21, 0x00


	//----- nvinfo : EIATTR_KPARAM_INFO
	.align		4
.L_11:
        /*0028*/ 	.byte	0x04, 0x17
        /*002a*/ 	.short	(.L_13 - .L_12)
.L_12:
        /*002c*/ 	.word	0x00000000
        /*0030*/ 	.short	0x0001
        /*0032*/ 	.short	0x0008
        /*0034*/ 	.byte	0x00, 0xf5, 0x21, 0x00


	//----- nvinfo : EIATTR_KPARAM_INFO
	.align		4
.L_13:
        /*0038*/ 	.byte	0x04, 0x17
        /*003a*/ 	.short	(.L_15 - .L_14)
.L_14:
        /*003c*/ 	.word	0x00000000
        /*0040*/ 	.short	0x0000
        /*0042*/ 	.short	0x0000
        /*0044*/ 	.byte	0x00, 0xf5, 0x21, 0x00


	//----- nvinfo : EIATTR_SPARSE_MMA_MASK
	.align		4
.L_15:
        /*0048*/ 	.byte	0x03, 0x50
        /*004a*/ 	.short	0x0000


	//----- nvinfo : EIATTR_MAXREG_COUNT
	.align		4
        /*004c*/ 	.byte	0x03, 0x1b
        /*004e*/ 	.short	0x00ff


	//----- nvinfo : EIATTR_MERCURY_ISA_VERSION
	.align		4
        /*0050*/ 	.byte	0x03, 0x5f
        /*0052*/ 	.short	0x0101


	//----- nvinfo : EIATTR_VRC_CTA_INIT_COUNT
	.align		4
        /*0054*/ 	.byte	0x02, 0x4a
	.zero		1
	.zero		1


	//----- nvinfo : EIATTR_EXIT_INSTR_OFFSETS
	.align		4
        /*0058*/ 	.byte	0x04, 0x1c
        /*005a*/ 	.short	(.L_17 - .L_16)


	//   ....[0]....
.L_16:
        /*005c*/ 	.word	0x00000250


	//----- nvinfo : EIATTR_CBANK_PARAM_SIZE
	.align		4
.L_17:
        /*0060*/ 	.byte	0x03, 0x19
        /*0062*/ 	.short	0x001c


	//----- nvinfo : EIATTR_PARAM_CBANK
	.align		4
        /*0064*/ 	.byte	0x04, 0x0a
        /*0066*/ 	.short	(.L_19 - .L_18)
	.align		4
.L_18:
        /*0068*/ 	.word	index@(.nv.constant0._Z17convolutionKernelPfS_S_i)
        /*006c*/ 	.short	0x0380
        /*006e*/ 	.short	0x001c


	//----- nvinfo : EIATTR_SW_WAR
	.align		4
.L_19:
        /*0070*/ 	.byte	0x04, 0x36
        /*0072*/ 	.short	(.L_21 - .L_20)
.L_20:
        /*0074*/ 	.word	0x00000008
.L_21:


//--------------------- .nv.callgraph             --------------------------
	.section	.nv.callgraph,"",@"SHT_CUDA_CALLGRAPH"
	.align	4
	.sectionentsize	8
	.align		4
        /*0000*/ 	.word	0x00000000
	.align		4
        /*0004*/ 	.word	0xffffffff
	.align		4
        /*0008*/ 	.word	0x00000000
	.align		4
        /*000c*/ 	.word	0xfffffffe
	.align		4
        /*0010*/ 	.word	0x00000000
	.align		4
        /*0014*/ 	.word	0xfffffffd
	.align		4
        /*0018*/ 	.word	0x00000000
	.align		4
        /*001c*/ 	.word	0xfffffffc


//--------------------- .text._Z17convolutionKernelPfS_S_i --------------------------
	.section	.text._Z17convolutionKernelPfS_S_i,"ax",@progbits
	.align	128
        .global         _Z17convolutionKernelPfS_S_i
        .type           _Z17convolutionKernelPfS_S_i,@function
        .size           _Z17convolutionKernelPfS_S_i,(.L_x_1 - _Z17convolutionKernelPfS_S_i)
        .other          _Z17convolutionKernelPfS_S_i,@"STO_CUDA_ENTRY STV_DEFAULT"
_Z17convolutionKernelPfS_S_i:
.text._Z17convolutionKernelPfS_S_i:
[----:B------:R-:W-:Y:S01]  /*0000*/  LDC R1, c[0x0][0x37c] ;  /* 0x0000df00ff017b82 */ /* 0x000fe20000000800 */
[----:B------:R-:W0:Y:S07]  /*0010*/  S2R R3, SR_TID.X ;  /* 0x0000000000037919 */ /* 0x000e2e0000002100 */
[----:B------:R-:W0:Y:S01]  /*0020*/  S2UR UR4, SR_CTAID.X ;  /* 0x00000000000479c3 */ /* 0x000e220000002500 */
[----:B------:R-:W1:Y:S07]  /*0030*/  LDCU UR5, c[0x0][0x398] ;  /* 0x00007300ff0577ac */ /* 0x000e6e0008000800 */
[----:B------:R-:W0:Y:S02]  /*0040*/  LDC R6, c[0x0][0x360] ;  /* 0x0000d800ff067b82 */ /* 0x000e240000000800 */
[----:B0-----:R-:W-:-:S05]  /*0050*/  IMAD R6, R6, UR4, R3 ;  /* 0x0000000406067c24 */ /* 0x001fca000f8e0203 */
[C---:B-1----:R-:W-:Y:S02]  /*0060*/  ISETP.GT.AND P0, PT, R6.reuse, UR5, PT ;  /* 0x0000000506007c0c */ /* 0x042fe4000bf04270 */
[C---:B------:R-:W-:Y:S02]  /*0070*/  ISETP.GE.AND P1, PT, R6.reuse, UR5, PT ;  /* 0x0000000506007c0c */ /* 0x040fe4000bf26270 */
[C---:B------:R-:W-:Y:S02]  /*0080*/  IADD3 R17, PT, PT, R6.reuse, 0x1, RZ ;  /* 0x0000000106117810 */ /* 0x040fe40007ffe0ff */
[C---:B------:R-:W-:Y:S02]  /*0090*/  ISETP.LT.OR P0, PT, R6.reuse, 0x1, P0 ;  /* 0x000000010600780c */ /* 0x040fe40000701670 */
[C---:B------:R-:W-:Y:S02]  /*00a0*/  ISETP.LT.OR P1, PT, R6.reuse, RZ, P1 ;  /* 0x000000ff0600720c */ /* 0x040fe40000f21670 */
[----:B------:R-:W-:Y:S01]  /*00b0*/  ISETP.GE.AND P2, PT, R17, UR5, PT ;  /* 0x0000000511007c0c */ /* 0x000fe2000bf46270 */
[----:B------:R-:W0:Y:S03]  /*00c0*/  LDCU.64 UR4, c[0x0][0x358] ;  /* 0x00006b00ff0477ac */ /* 0x000e260008000a00 */
[----:B------:R-:W-:-:S05]  /*00d0*/  ISETP.LT.OR P2, PT, R6, -0x1, P2 ;  /* 0xffffffff0600780c */ /* 0x000fca0001741670 */
[----:B------:R-:W1:Y:S01]  /*00e0*/  @!P0 LDC.64 R8, c[0x0][0x380] ;  /* 0x0000e000ff088b82 */ /* 0x000e620000000a00 */
[----:B------:R-:W-:-:S07]  /*00f0*/  @!P0 IADD3 R7, PT, PT, R6, -0x1, RZ ;  /* 0xffffffff06078810 */ /* 0x000fce0007ffe0ff */
[----:B------:R-:W2:Y:S08]  /*0100*/  @!P1 LDC.64 R12, c[0x0][0x380] ;  /* 0x0000e000ff0c9b82 */ /* 0x000eb00000000a00 */
[----:B------:R-:W3:Y:S08]  /*0110*/  @!P0 LDC.64 R10, c[0x0][0x388] ;  /* 0x0000e200ff0a8b82 */ /* 0x000ef00000000a00 */
[----:B------:R-:W4:Y:S01]  /*0120*/  @!P2 LDC.64 R14, c[0x0][0x380] ;  /* 0x0000e000ff0eab82 */ /* 0x000f220000000a00 */
[----:B-1----:R-:W-:-:S05]  /*0130*/  @!P0 IMAD.WIDE.U32 R8, R7, 0x4, R8 ;  /* 0x0000000407088825 */ /* 0x002fca00078e0008 */
[----:B0-----:R-:W5:Y:S02]  /*0140*/  @!P0 LDG.E R0, desc[UR4][R8.64] ;  /* 0x0000000408008981 */ /* 0x001f64000c1e1900 */
[----:B------:R-:W0:Y:S01]  /*0150*/  @!P1 LDC.64 R4, c[0x0][0x388] ;  /* 0x0000e200ff049b82 */ /* 0x000e220000000a00 */
[----:B--2---:R-:W-:-:S06]  /*0160*/  @!P1 IMAD.WIDE.U32 R12, R6, 0x4, R12 ;  /* 0x00000004060c9825 */ /* 0x004fcc00078e000c */
[----:B------:R-:W2:Y:S01]  /*0170*/  @!P1 LDG.E R12, desc[UR4][R12.64] ;  /* 0x000000040c0c9981 */ /* 0x000ea2000c1e1900 */
[----:B------:R-:W1:Y:S03]  /*0180*/  @!P2 LDC.64 R2, c[0x0][0x388] ;  /* 0x0000e200ff02ab82 */ /* 0x000e660000000a00 */
[----:B---3--:R-:W5:Y:S01]  /*0190*/  @!P0 LDG.E R11, desc[UR4][R10.64] ;  /* 0x000000040a0b8981 */ /* 0x008f62000c1e1900 */
[----:B----4-:R-:W-:-:S04]  /*01a0*/  @!P2 IMAD.WIDE.U32 R14, R17, 0x4, R14 ;  /* 0x00000004110ea825 */ /* 0x010fc800078e000e */
[----:B------:R-:W3:Y:S02]  /*01b0*/  LDC.64 R16, c[0x0][0x390] ;  /* 0x0000e400ff107b82 */ /* 0x000ee40000000a00 */
[----:B------:R-:W4:Y:S04]  /*01c0*/  @!P2 LDG.E R14, desc[UR4][R14.64] ;  /* 0x000000040e0ea981 */ /* 0x000f28000c1e1900 */
[----:B0-----:R-:W2:Y:S04]  /*01d0*/  @!P1 LDG.E R4, desc[UR4][R4.64+0x4] ;  /* 0x0000040404049981 */ /* 0x001ea8000c1e1900 */
[----:B-1----:R-:W4:Y:S01]  /*01e0*/  @!P2 LDG.E R2, desc[UR4][R2.64+0x8] ;  /* 0x000008040202a981 */ /* 0x002f22000c1e1900 */
[----:B------:R-:W-:-:S02]  /*01f0*/  HFMA2 R19, -RZ, RZ, 0, 0 ;  /* 0x00000000ff137431 */ /* 0x000fc400000001ff */
[----:B---3--:R-:W-:-:S04]  /*0200*/  IMAD.WIDE R6, R6, 0x4, R16 ;  /* 0x0000000406067825 */ /* 0x008fc800078e0210 */
[----:B-----5:R-:W-:-:S04]  /*0210*/  @!P0 FFMA R19, R0, R11, RZ ;  /* 0x0000000b00138223 */ /* 0x020fc800000000ff */
[----:B--2---:R-:W-:-:S04]  /*0220*/  @!P1 FFMA R19, R12, R4, R19 ;  /* 0x000000040c139223 */ /* 0x004fc80000000013 */
[----:B----4-:R-:W-:-:S05]  /*0230*/  @!P2 FFMA R19, R14, R2, R19 ;  /* 0x000000020e13a223 */ /* 0x010fca0000000013 */
[----:B------:R-:W-:Y:S01]  /*0240*/  STG.E desc[UR4][R6.64], R19 ;  /* 0x0000001306007986 */ /* 0x000fe2000c101904 */
[----:B------:R-:W-:Y:S05]  /*0250*/  EXIT ;  /* 0x000000000000794d */ /* 0x000fea0003800000 */
.L_x_0:
[----:B------:R-:W-:-:S00]  /*0260*/  BRA `(.L_x_0) ;  /* 0xfffffffc00fc7947 */ /* 0x000fc0000383ffff */
[----:B------:R-:W-:-:S00]  /*0270*/  NOP ;  /* 0x0000000000007918 */ /* 0x000fc00000000000 */
        /* <DEDUP_REMOVED lines=8> */
.L_x_1:


//--------------------- .nv.shared.reserved.0     --------------------------
	.section	.nv.shared.reserved.0,"aw",@nobits
	.weak		__nv_reservedSMEM_offset_0_alias
	.size		__nv_reservedSMEM_offset_0_alias, 0, 64
	.other		__nv_reservedSMEM_offset_0_alias,@"STO_CUDA_RESERVED_SHARED STV_DEFAULT"
__nv_reservedSMEM_offset_0_alias:
	.zero		0
	.zero		64


//--------------------- .nv.constant0._Z17convolutionKernelPfS_S_i --------------------------
	.section	.nv.constant0._Z17convolutionKernelPfS_S_i,"a",@progbits
	.sectionflags	@""
	.align	4
.nv.constant0._Z17convolutionKernelPfS_S_i:
	.zero		924


//--------------------- SYMBOLS --------------------------

	.type		.nv.reservedSmem.offset0,@object
	.size		.nv.reservedSmem.offset0,0x4
